//
// Generated by NVIDIA NVVM Compiler
//
// Compiler Build ID: CL-36424714
// Cuda compilation tools, release 13.0, V13.0.88
// Based on NVVM 20.0.0
//

.version 9.0
.target sm_100
.address_size 64

	// .globl	weights_gradients
.extern .shared .align 16 .b8 sdata[];

.visible .entry weights_gradients(
	.param .u64 .ptr .align 1 weights_gradients_param_0,
	.param .u64 .ptr .align 1 weights_gradients_param_1,
	.param .u64 .ptr .align 1 weights_gradients_param_2,
	.param .u64 .ptr .align 1 weights_gradients_param_3,
	.param .u64 .ptr .align 1 weights_gradients_param_4
)
{
	.reg .pred 	%p<17>;
	.reg .b32 	%r<103>;
	.reg .b32 	%f<100>;
	.reg .b64 	%rd<21>;

	ld.param.u64 	%rd8, [weights_gradients_param_0];
	ld.param.u64 	%rd4, [weights_gradients_param_1];
	ld.param.u64 	%rd6, [weights_gradients_param_3];
	cvta.to.global.u64 	%rd1, %rd8;
	mov.u32 	%r48, %ctaid.x;
	mov.u32 	%r49, %nctaid.y;
	mov.u32 	%r50, %nctaid.z;
	mov.u32 	%r1, %ctaid.y;
	mov.u32 	%r2, %ctaid.z;
	mad.lo.s32 	%r51, %r48, %r49, %r1;
	mad.lo.s32 	%r3, %r51, %r50, %r2;
	mov.u32 	%r92, %tid.x;
	mov.u32 	%r5, %ntid.y;
	mov.u32 	%r6, %ntid.z;
	mov.u32 	%r7, %tid.y;
	mov.u32 	%r8, %tid.z;
	mad.lo.s32 	%r52, %r92, %r5, %r7;
	mad.lo.s32 	%r9, %r52, %r6, %r8;
	ld.global.u32 	%r53, [%rd1+36];
	div.u32 	%r10, %r48, %r53;
	mul.lo.s32 	%r54, %r10, %r53;
	sub.s32 	%r11, %r48, %r54;
	shl.b32 	%r55, %r9, 2;
	mov.u32 	%r56, sdata;
	add.s32 	%r57, %r56, %r55;
	mov.b32 	%r58, 0;
	st.shared.u32 	[%r57], %r58;
	ld.global.u32 	%r12, [%rd1+8];
	setp.ge.s32 	%p1, %r92, %r12;
	@%p1 bra 	$L__BB0_10;
	ld.global.u32 	%r13, [%rd1+16];
	cvta.to.global.u64 	%rd2, %rd6;
	cvta.to.global.u64 	%rd3, %rd4;
	mov.f32 	%f88, 0f00000000;
	mul.wide.s32 	%rd10, %r3, 4;
$L__BB0_2:
	setp.ge.s32 	%p2, %r7, %r13;
	@%p2 bra 	$L__BB0_9;
	ld.global.u32 	%r15, [%rd1+20];
	mov.u32 	%r93, %r7;
$L__BB0_4:
	setp.ge.s32 	%p3, %r8, %r15;
	@%p3 bra 	$L__BB0_8;
	ld.param.u64 	%rd19, [weights_gradients_param_2];
	ld.global.u32 	%r59, [%rd1+24];
	mad.lo.s32 	%r60, %r59, %r93, %r1;
	ld.global.u32 	%r17, [%rd1+28];
	ld.global.u32 	%r61, [%rd1+48];
	ld.global.u32 	%r62, [%rd1+52];
	ld.global.u32 	%r63, [%rd1+56];
	mad.lo.s32 	%r64, %r61, %r92, %r2;
	mad.lo.s32 	%r65, %r62, %r11, %r64;
	mad.lo.s32 	%r18, %r63, %r60, %r65;
	ld.global.u32 	%r66, [%rd1];
	ld.global.u32 	%r67, [%rd1+4];
	mul.lo.s32 	%r68, %r67, %r10;
	mad.lo.s32 	%r69, %r66, %r92, %r68;
	mad.lo.s32 	%r19, %r15, %r93, %r69;
	cvta.to.global.u64 	%rd9, %rd19;
	add.s64 	%rd11, %rd9, %rd10;
	ld.global.f32 	%f3, [%rd11];
	mov.u32 	%r94, %r8;
$L__BB0_6:
	mad.lo.s32 	%r70, %r17, %r94, %r18;
	add.s32 	%r71, %r94, %r19;
	mul.wide.s32 	%rd12, %r71, 4;
	add.s64 	%rd13, %rd2, %rd12;
	ld.global.f32 	%f24, [%rd13];
	min.f32 	%f25, %f24, 0f3F800000;
	mul.wide.s32 	%rd14, %r70, 4;
	add.s64 	%rd15, %rd3, %rd14;
	ld.global.f32 	%f26, [%rd15];
	sub.f32 	%f27, %f26, %f3;
	fma.rn.f32 	%f88, %f25, %f27, %f88;
	add.s32 	%r94, %r94, %r6;
	setp.lt.s32 	%p4, %r94, %r15;
	@%p4 bra 	$L__BB0_6;
	shl.b32 	%r72, %r9, 2;
	mov.u32 	%r73, sdata;
	add.s32 	%r74, %r73, %r72;
	st.shared.f32 	[%r74], %f88;
$L__BB0_8:
	add.s32 	%r93, %r93, %r5;
	setp.lt.s32 	%p5, %r93, %r13;
	@%p5 bra 	$L__BB0_4;
$L__BB0_9:
	mov.u32 	%r75, %ntid.x;
	add.s32 	%r92, %r92, %r75;
	setp.lt.s32 	%p6, %r92, %r12;
	@%p6 bra 	$L__BB0_2;
$L__BB0_10:
	bar.sync 	0;
	setp.ne.s32 	%p7, %r9, 0;
	@%p7 bra 	$L__BB0_27;
	mov.u32 	%r76, %ntid.x;
	mul.lo.s32 	%r77, %r76, %r5;
	mul.lo.s32 	%r24, %r77, %r6;
	setp.lt.u32 	%p8, %r24, 2;
	ld.shared.f32 	%f98, [sdata];
	@%p8 bra 	$L__BB0_26;
	add.s32 	%r25, %r24, -1;
	add.s32 	%r79, %r24, -2;
	and.b32  	%r26, %r25, 15;
	setp.lt.u32 	%p9, %r79, 15;
	mov.b32 	%r99, 1;
	@%p9 bra 	$L__BB0_16;
	mov.u32 	%r82, sdata;
	add.s32 	%r95, %r82, 32;
	and.b32  	%r83, %r25, -16;
	neg.s32 	%r97, %r83;
	mov.b32 	%r96, 0;
$L__BB0_14:
	.pragma "nounroll";
	ld.shared.f32 	%f29, [%r95+-28];
	add.f32 	%f30, %f29, %f98;
	ld.shared.v2.f32 	{%f31, %f32}, [%r95+-24];
	add.f32 	%f33, %f31, %f30;
	add.f32 	%f34, %f32, %f33;
	ld.shared.v4.f32 	{%f35, %f36, %f37, %f38}, [%r95+-16];
	add.f32 	%f39, %f35, %f34;
	add.f32 	%f40, %f36, %f39;
	add.f32 	%f41, %f37, %f40;
	add.f32 	%f42, %f38, %f41;
	ld.shared.v4.f32 	{%f43, %f44, %f45, %f46}, [%r95];
	add.f32 	%f47, %f43, %f42;
	add.f32 	%f48, %f44, %f47;
	add.f32 	%f49, %f45, %f48;
	add.f32 	%f50, %f46, %f49;
	ld.shared.v4.f32 	{%f51, %f52, %f53, %f54}, [%r95+16];
	add.f32 	%f55, %f51, %f50;
	add.f32 	%f56, %f52, %f55;
	add.f32 	%f57, %f53, %f56;
	add.f32 	%f58, %f54, %f57;
	ld.shared.f32 	%f59, [%r95+32];
	add.f32 	%f98, %f59, %f58;
	add.s32 	%r97, %r97, 16;
	add.s32 	%r96, %r96, 16;
	add.s32 	%r95, %r95, 64;
	setp.ne.s32 	%p10, %r97, 0;
	@%p10 bra 	$L__BB0_14;
	add.s32 	%r99, %r96, 1;
$L__BB0_16:
	setp.eq.s32 	%p11, %r26, 0;
	@%p11 bra 	$L__BB0_25;
	and.b32  	%r36, %r25, 7;
	setp.lt.u32 	%p12, %r26, 8;
	@%p12 bra 	$L__BB0_19;
	shl.b32 	%r84, %r99, 2;
	mov.u32 	%r85, sdata;
	add.s32 	%r86, %r85, %r84;
	ld.shared.f32 	%f61, [%r86];
	add.f32 	%f62, %f61, %f98;
	ld.shared.f32 	%f63, [%r86+4];
	add.f32 	%f64, %f63, %f62;
	ld.shared.f32 	%f65, [%r86+8];
	add.f32 	%f66, %f65, %f64;
	ld.shared.f32 	%f67, [%r86+12];
	add.f32 	%f68, %f67, %f66;
	ld.shared.f32 	%f69, [%r86+16];
	add.f32 	%f70, %f69, %f68;
	ld.shared.f32 	%f71, [%r86+20];
	add.f32 	%f72, %f71, %f70;
	ld.shared.f32 	%f73, [%r86+24];
	add.f32 	%f74, %f73, %f72;
	ld.shared.f32 	%f75, [%r86+28];
	add.f32 	%f98, %f75, %f74;
	add.s32 	%r99, %r99, 8;
$L__BB0_19:
	setp.eq.s32 	%p13, %r36, 0;
	@%p13 bra 	$L__BB0_25;
	and.b32  	%r39, %r25, 3;
	setp.lt.u32 	%p14, %r36, 4;
	@%p14 bra 	$L__BB0_22;
	shl.b32 	%r87, %r99, 2;
	mov.u32 	%r88, sdata;
	add.s32 	%r89, %r88, %r87;
	ld.shared.f32 	%f77, [%r89];
	add.f32 	%f78, %f77, %f98;
	ld.shared.f32 	%f79, [%r89+4];
	add.f32 	%f80, %f79, %f78;
	ld.shared.f32 	%f81, [%r89+8];
	add.f32 	%f82, %f81, %f80;
	ld.shared.f32 	%f83, [%r89+12];
	add.f32 	%f98, %f83, %f82;
	add.s32 	%r99, %r99, 4;
$L__BB0_22:
	setp.eq.s32 	%p15, %r39, 0;
	@%p15 bra 	$L__BB0_25;
	shl.b32 	%r90, %r99, 2;
	mov.u32 	%r91, sdata;
	add.s32 	%r102, %r91, %r90;
	neg.s32 	%r101, %r39;
$L__BB0_24:
	.pragma "nounroll";
	ld.shared.f32 	%f84, [%r102];
	add.f32 	%f98, %f84, %f98;
	add.s32 	%r102, %r102, 4;
	add.s32 	%r101, %r101, 1;
	setp.ne.s32 	%p16, %r101, 0;
	@%p16 bra 	$L__BB0_24;
$L__BB0_25:
	st.shared.f32 	[sdata], %f98;
$L__BB0_26:
	ld.param.u64 	%rd20, [weights_gradients_param_4];
	cvta.to.global.u64 	%rd16, %rd20;
	mul.wide.s32 	%rd17, %r3, 4;
	add.s64 	%rd18, %rd16, %rd17;
	st.global.f32 	[%rd18], %f98;
$L__BB0_27:
	ret;

}
	// .globl	count_patterns
.visible .entry count_patterns(
	.param .u64 .ptr .align 1 count_patterns_param_0,
	.param .u64 .ptr .align 1 count_patterns_param_1,
	.param .u64 .ptr .align 1 count_patterns_param_2
)
{
	.reg .pred 	%p<16>;
	.reg .b32 	%r<81>;
	.reg .b32 	%f<94>;
	.reg .b64 	%rd<11>;

	ld.param.u64 	%rd4, [count_patterns_param_0];
	ld.param.u64 	%rd2, [count_patterns_param_1];
	ld.param.u64 	%rd3, [count_patterns_param_2];
	cvta.to.global.u64 	%rd5, %rd4;
	mov.u32 	%r42, %tid.x;
	mov.u32 	%r1, %ntid.y;
	mov.u32 	%r2, %ntid.z;
	mov.u32 	%r3, %tid.y;
	mov.u32 	%r4, %tid.z;
	mad.lo.s32 	%r43, %r42, %r1, %r3;
	mad.lo.s32 	%r5, %r43, %r2, %r4;
	shl.b32 	%r44, %r5, 2;
	mov.u32 	%r45, sdata;
	add.s32 	%r6, %r45, %r44;
	mov.b32 	%r46, 0;
	st.shared.u32 	[%r6], %r46;
	ld.global.u32 	%r47, [%rd5];
	mul.lo.s32 	%r7, %r47, %r42;
	mov.u32 	%r8, %ctaid.x;
	ld.global.u32 	%r9, [%rd5+4];
	ld.global.u32 	%r10, [%rd5+20];
	ld.global.u32 	%r11, [%rd5+16];
	setp.ge.u32 	%p1, %r3, %r11;
	@%p1 bra 	$L__BB1_8;
	add.s32 	%r49, %r7, %r4;
	mad.lo.s32 	%r50, %r9, %r8, %r49;
	mad.lo.s32 	%r12, %r10, %r3, %r50;
	cvta.to.global.u64 	%rd1, %rd2;
	mov.b32 	%r71, 0;
	mov.f32 	%f82, 0f00000000;
$L__BB1_2:
	setp.ge.u32 	%p2, %r4, %r10;
	@%p2 bra 	$L__BB1_7;
	mad.lo.s32 	%r14, %r10, %r71, %r12;
	mov.b32 	%r72, 0;
$L__BB1_4:
	add.s32 	%r52, %r72, %r14;
	mul.wide.s32 	%rd6, %r52, 4;
	add.s64 	%rd7, %rd1, %rd6;
	ld.global.f32 	%f22, [%rd7];
	setp.eq.f32 	%p3, %f22, 0f00000000;
	@%p3 bra 	$L__BB1_6;
	add.f32 	%f82, %f82, 0f3F800000;
	st.shared.f32 	[%r6], %f82;
$L__BB1_6:
	add.s32 	%r72, %r72, %r2;
	add.s32 	%r53, %r72, %r4;
	setp.lt.u32 	%p4, %r53, %r10;
	@%p4 bra 	$L__BB1_4;
$L__BB1_7:
	add.s32 	%r71, %r71, %r1;
	add.s32 	%r54, %r71, %r3;
	setp.lt.u32 	%p5, %r54, %r11;
	@%p5 bra 	$L__BB1_2;
$L__BB1_8:
	bar.sync 	0;
	setp.ne.s32 	%p6, %r5, 0;
	@%p6 bra 	$L__BB1_25;
	mov.u32 	%r55, %ntid.x;
	mul.lo.s32 	%r56, %r55, %r1;
	mul.lo.s32 	%r18, %r56, %r2;
	setp.lt.u32 	%p7, %r18, 2;
	ld.shared.f32 	%f92, [sdata];
	@%p7 bra 	$L__BB1_24;
	add.s32 	%r19, %r18, -1;
	add.s32 	%r58, %r18, -2;
	and.b32  	%r20, %r19, 15;
	setp.lt.u32 	%p8, %r58, 15;
	mov.b32 	%r77, 1;
	@%p8 bra 	$L__BB1_14;
	add.s32 	%r73, %r45, 32;
	and.b32  	%r62, %r19, -16;
	neg.s32 	%r75, %r62;
	mov.b32 	%r74, 0;
$L__BB1_12:
	.pragma "nounroll";
	ld.shared.f32 	%f24, [%r73+-28];
	add.f32 	%f25, %f24, %f92;
	ld.shared.v2.f32 	{%f26, %f27}, [%r73+-24];
	add.f32 	%f28, %f26, %f25;
	add.f32 	%f29, %f27, %f28;
	ld.shared.v4.f32 	{%f30, %f31, %f32, %f33}, [%r73+-16];
	add.f32 	%f34, %f30, %f29;
	add.f32 	%f35, %f31, %f34;
	add.f32 	%f36, %f32, %f35;
	add.f32 	%f37, %f33, %f36;
	ld.shared.v4.f32 	{%f38, %f39, %f40, %f41}, [%r73];
	add.f32 	%f42, %f38, %f37;
	add.f32 	%f43, %f39, %f42;
	add.f32 	%f44, %f40, %f43;
	add.f32 	%f45, %f41, %f44;
	ld.shared.v4.f32 	{%f46, %f47, %f48, %f49}, [%r73+16];
	add.f32 	%f50, %f46, %f45;
	add.f32 	%f51, %f47, %f50;
	add.f32 	%f52, %f48, %f51;
	add.f32 	%f53, %f49, %f52;
	ld.shared.f32 	%f54, [%r73+32];
	add.f32 	%f92, %f54, %f53;
	add.s32 	%r75, %r75, 16;
	add.s32 	%r74, %r74, 16;
	add.s32 	%r73, %r73, 64;
	setp.ne.s32 	%p9, %r75, 0;
	@%p9 bra 	$L__BB1_12;
	add.s32 	%r77, %r74, 1;
$L__BB1_14:
	setp.eq.s32 	%p10, %r20, 0;
	@%p10 bra 	$L__BB1_23;
	and.b32  	%r30, %r19, 7;
	setp.lt.u32 	%p11, %r20, 8;
	@%p11 bra 	$L__BB1_17;
	shl.b32 	%r63, %r77, 2;
	add.s32 	%r65, %r45, %r63;
	ld.shared.f32 	%f56, [%r65];
	add.f32 	%f57, %f56, %f92;
	ld.shared.f32 	%f58, [%r65+4];
	add.f32 	%f59, %f58, %f57;
	ld.shared.f32 	%f60, [%r65+8];
	add.f32 	%f61, %f60, %f59;
	ld.shared.f32 	%f62, [%r65+12];
	add.f32 	%f63, %f62, %f61;
	ld.shared.f32 	%f64, [%r65+16];
	add.f32 	%f65, %f64, %f63;
	ld.shared.f32 	%f66, [%r65+20];
	add.f32 	%f67, %f66, %f65;
	ld.shared.f32 	%f68, [%r65+24];
	add.f32 	%f69, %f68, %f67;
	ld.shared.f32 	%f70, [%r65+28];
	add.f32 	%f92, %f70, %f69;
	add.s32 	%r77, %r77, 8;
$L__BB1_17:
	setp.eq.s32 	%p12, %r30, 0;
	@%p12 bra 	$L__BB1_23;
	and.b32  	%r33, %r19, 3;
	setp.lt.u32 	%p13, %r30, 4;
	@%p13 bra 	$L__BB1_20;
	shl.b32 	%r66, %r77, 2;
	add.s32 	%r68, %r45, %r66;
	ld.shared.f32 	%f72, [%r68];
	add.f32 	%f73, %f72, %f92;
	ld.shared.f32 	%f74, [%r68+4];
	add.f32 	%f75, %f74, %f73;
	ld.shared.f32 	%f76, [%r68+8];
	add.f32 	%f77, %f76, %f75;
	ld.shared.f32 	%f78, [%r68+12];
	add.f32 	%f92, %f78, %f77;
	add.s32 	%r77, %r77, 4;
$L__BB1_20:
	setp.eq.s32 	%p14, %r33, 0;
	@%p14 bra 	$L__BB1_23;
	shl.b32 	%r69, %r77, 2;
	add.s32 	%r80, %r45, %r69;
	neg.s32 	%r79, %r33;
$L__BB1_22:
	.pragma "nounroll";
	ld.shared.f32 	%f79, [%r80];
	add.f32 	%f92, %f79, %f92;
	add.s32 	%r80, %r80, 4;
	add.s32 	%r79, %r79, 1;
	setp.ne.s32 	%p15, %r79, 0;
	@%p15 bra 	$L__BB1_22;
$L__BB1_23:
	st.shared.f32 	[sdata], %f92;
$L__BB1_24:
	cvta.to.global.u64 	%rd8, %rd3;
	mul.wide.u32 	%rd9, %r8, 4;
	add.s64 	%rd10, %rd8, %rd9;
	st.global.f32 	[%rd10], %f92;
$L__BB1_25:
	ret;

}


// ===== COMPILED SASS (sm_100) =====

	.target	sm_100

	.elftype	@"ET_EXEC"


//--------------------- .note.nv.tkinfo           --------------------------
	.section	.note.nv.tkinfo,"",@"SHT_NOTE"
	.sectionflags	@"SHF_NOTE_NV_TKINFO"
	.tkinfo
        /*0018*/ 	.word	0x00000002
        /*0030*/ 	.string	""
        /*0030*/ 	.string	"ptxas"
        /*0030*/ 	.string	"Cuda compilation tools, release 13.0, V13.0.88"
        /*0030*/ 	.string	"Build cuda_13.0.r13.0/compiler.36424714_0"
        /*0030*/ 	.string	"-arch sm_100 -m 64 "



//--------------------- .note.nv.cuinfo           --------------------------
	.section	.note.nv.cuinfo,"",@"SHT_NOTE"
	.sectionflags	@"SHF_NOTE_NV_CUINFO"
        /*0018*/ 	.short	0x0002
        /*001a*/ 	.short	0x0064
        /*001c*/ 	.short	0x0082
	.zero		2


//--------------------- .nv.info                  --------------------------
	.section	.nv.info,"",@"SHT_CUDA_INFO"
	.align	4


	//----- nvinfo : EIATTR_REGCOUNT
	.align		4
        /*0000*/ 	.byte	0x04, 0x2f
        /*0002*/ 	.short	(.L_1 - .L_0)
	.align		4
.L_0:
        /*0004*/ 	.word	index@(weights_gradients)
        /*0008*/ 	.word	0x0000001e


	//----- nvinfo : EIATTR_FRAME_SIZE
	.align		4
.L_1:
        /*000c*/ 	.byte	0x04, 0x11
        /*000e*/ 	.short	(.L_3 - .L_2)
	.align		4
.L_2:
        /*0010*/ 	.word	index@(weights_gradients)
        /*0014*/ 	.word	0x00000000


	//----- nvinfo : EIATTR_REGCOUNT
	.align		4
.L_3:
        /*0018*/ 	.byte	0x04, 0x2f
        /*001a*/ 	.short	(.L_5 - .L_4)
	.align		4
.L_4:
        /*001c*/ 	.word	index@(count_patterns)
        /*0020*/ 	.word	0x00000016


	//----- nvinfo : EIATTR_FRAME_SIZE
	.align		4
.L_5:
        /*0024*/ 	.byte	0x04, 0x11
        /*0026*/ 	.short	(.L_7 - .L_6)
	.align		4
.L_6:
        /*0028*/ 	.word	index@(count_patterns)
        /*002c*/ 	.word	0x00000000


	//----- nvinfo : EIATTR_MIN_STACK_SIZE
	.align		4
.L_7:
        /*0030*/ 	.byte	0x04, 0x12
        /*0032*/ 	.short	(.L_9 - .L_8)
	.align		4
.L_8:
        /*0034*/ 	.word	index@(count_patterns)
        /*0038*/ 	.word	0x00000000


	//----- nvinfo : EIATTR_MIN_STACK_SIZE
	.align		4
.L_9:
        /*003c*/ 	.byte	0x04, 0x12
        /*003e*/ 	.short	(.L_11 - .L_10)
	.align		4
.L_10:
        /*0040*/ 	.word	index@(weights_gradients)
        /*0044*/ 	.word	0x00000000
.L_11:


//--------------------- .nv.compat                --------------------------
	.section	.nv.compat,"",@"SHT_CUDA_COMPAT_INFO"
	.align	4
        /*0000*/ 	.byte	0x02, 0x09, 0x00, 0x00, 0x02, 0x02, 0x01, 0x00, 0x02, 0x05, 0x05, 0x00, 0x03, 0x07, 0x01, 0x01
        /*0010*/ 	.byte	0x02, 0x03, 0x00, 0x00, 0x02, 0x06, 0x01, 0x00, 0x04, 0x0b, 0x08, 0x00, 0x09, 0x00, 0x00, 0x00
        /*0020*/ 	.byte	0x00, 0x00, 0x00, 0x00


//--------------------- .nv.info.count_patterns   --------------------------
	.section	.nv.info.count_patterns,"",@"SHT_CUDA_INFO"
	.sectionflags	@""
	.align	4


	//----- nvinfo : EIATTR_CUDA_API_VERSION
	.align		4
        /*0000*/ 	.byte	0x04, 0x37
        /*0002*/ 	.short	(.L_13 - .L_12)
.L_12:
        /*0004*/ 	.word	0x00000082


	//----- nvinfo : EIATTR_KPARAM_INFO
	.align		4
.L_13:
        /*0008*/ 	.byte	0x04, 0x17
        /*000a*/ 	.short	(.L_15 - .L_14)
.L_14:
        /*000c*/ 	.word	0x00000000
        /*0010*/ 	.short	0x0002
        /*0012*/ 	.short	0x0010
        /*0014*/ 	.byte	0x00, 0xf5, 0x21, 0x00


	//----- nvinfo : EIATTR_KPARAM_INFO
	.align		4
.L_15:
        /*0018*/ 	.byte	0x04, 0x17
        /*001a*/ 	.short	(.L_17 - .L_16)
.L_16:
        /*001c*/ 	.word	0x00000000
        /*0020*/ 	.short	0x0001
        /*0022*/ 	.short	0x0008
        /*0024*/ 	.byte	0x00, 0xf5, 0x21, 0x00


	//----- nvinfo : EIATTR_KPARAM_INFO
	.align		4
.L_17:
        /*0028*/ 	.byte	0x04, 0x17
        /*002a*/ 	.short	(.L_19 - .L_18)
.L_18:
        /*002c*/ 	.word	0x00000000
        /*0030*/ 	.short	0x0000
        /*0032*/ 	.short	0x0000
        /*0034*/ 	.byte	0x00, 0xf5, 0x21, 0x00


	//----- nvinfo : EIATTR_SPARSE_MMA_MASK
	.align		4
.L_19:
        /*0038*/ 	.byte	0x03, 0x50
        /*003a*/ 	.short	0x0000


	//----- nvinfo : EIATTR_MAXREG_COUNT
	.align		4
        /*003c*/ 	.byte	0x03, 0x1b
        /*003e*/ 	.short	0x00ff


	//----- nvinfo : EIATTR_NUM_BARRIERS
	.align		4
        /*0040*/ 	.byte	0x02, 0x4c
        /*0042*/ 	.byte	0x01
	.zero		1


	//----- nvinfo : EIATTR_MERCURY_ISA_VERSION
	.align		4
        /*0044*/ 	.byte	0x03, 0x5f
        /*0046*/ 	.short	0x0101


	//----- nvinfo : EIATTR_UNUSED_LOAD_BYTE_OFFSET
	.align		4
        /*0048*/ 	.byte	0x04, 0x44
        /*004a*/ 	.short	(.L_21 - .L_20)


	//   ....[0]....
.L_20:
        /*004c*/ 	.word	0x00000490
        /*0050*/ 	.word	0x0000fff0


	//----- nvinfo : EIATTR_VRC_CTA_INIT_COUNT
	.align		4
.L_21:
        /*0054*/ 	.byte	0x02, 0x4a
	.zero		1
	.zero		1


	//----- nvinfo : EIATTR_EXIT_INSTR_OFFSETS
	.align		4
        /*0058*/ 	.byte	0x04, 0x1c
        /*005a*/ 	.short	(.L_23 - .L_22)


	//   ....[0]....
.L_22:
        /*005c*/ 	.word	0x00000350


	//   ....[1]....
        /*0060*/ 	.word	0x00000980


	//----- nvinfo : EIATTR_CRS_STACK_SIZE
	.align		4
.L_23:
        /*0064*/ 	.byte	0x04, 0x1e
        /*0066*/ 	.short	(.L_25 - .L_24)
.L_24:
        /*0068*/ 	.word	0x00000000


	//----- nvinfo : EIATTR_CBANK_PARAM_SIZE
	.align		4
.L_25:
        /*006c*/ 	.byte	0x03, 0x19
        /*006e*/ 	.short	0x0018


	//----- nvinfo : EIATTR_PARAM_CBANK
	.align		4
        /*0070*/ 	.byte	0x04, 0x0a
        /*0072*/ 	.short	(.L_27 - .L_26)
	.align		4
.L_26:
        /*0074*/ 	.word	index@(.nv.constant0.count_patterns)
        /*0078*/ 	.short	0x0380
        /*007a*/ 	.short	0x0018


	//----- nvinfo : EIATTR_SW_WAR
	.align		4
.L_27:
        /*007c*/ 	.byte	0x04, 0x36
        /*007e*/ 	.short	(.L_29 - .L_28)
.L_28:
        /*0080*/ 	.word	0x00000008
.L_29:


//--------------------- .nv.info.weights_gradients --------------------------
	.section	.nv.info.weights_gradients,"",@"SHT_CUDA_INFO"
	.sectionflags	@""
	.align	4


	//----- nvinfo : EIATTR_CUDA_API_VERSION
	.align		4
        /*0000*/ 	.byte	0x04, 0x37
        /*0002*/ 	.short	(.L_31 - .L_30)
.L_30:
        /*0004*/ 	.word	0x00000082


	//----- nvinfo : EIATTR_KPARAM_INFO
	.align		4
.L_31:
        /*0008*/ 	.byte	0x04, 0x17
        /*000a*/ 	.short	(.L_33 - .L_32)
.L_32:
        /*000c*/ 	.word	0x00000000
        /*0010*/ 	.short	0x0004
        /*0012*/ 	.short	0x0020
        /*0014*/ 	.byte	0x00, 0xf5, 0x21, 0x00


	//----- nvinfo : EIATTR_KPARAM_INFO
	.align		4
.L_33:
        /*0018*/ 	.byte	0x04, 0x17
        /*001a*/ 	.short	(.L_35 - .L_34)
.L_34:
        /*001c*/ 	.word	0x00000000
        /*0020*/ 	.short	0x0003
        /*0022*/ 	.short	0x0018
        /*0024*/ 	.byte	0x00, 0xf5, 0x21, 0x00


	//----- nvinfo : EIATTR_KPARAM_INFO
	.align		4
.L_35:
        /*0028*/ 	.byte	0x04, 0x17
        /*002a*/ 	.short	(.L_37 - .L_36)
.L_36:
        /*002c*/ 	.word	0x00000000
        /*0030*/ 	.short	0x0002
        /*0032*/ 	.short	0x0010
        /*0034*/ 	.byte	0x00, 0xf5, 0x21, 0x00


	//----- nvinfo : EIATTR_KPARAM_INFO
	.align		4
.L_37:
        /*0038*/ 	.byte	0x04, 0x17
        /*003a*/ 	.short	(.L_39 - .L_38)
.L_38:
        /*003c*/ 	.word	0x00000000
        /*0040*/ 	.short	0x0001
        /*0042*/ 	.short	0x0008
        /*0044*/ 	.byte	0x00, 0xf5, 0x21, 0x00


	//----- nvinfo : EIATTR_KPARAM_INFO
	.align		4
.L_39:
        /*0048*/ 	.byte	0x04, 0x17
        /*004a*/ 	.short	(.L_41 - .L_40)
.L_40:
        /*004c*/ 	.word	0x00000000
        /*0050*/ 	.short	0x0000
        /*0052*/ 	.short	0x0000
        /*0054*/ 	.byte	0x00, 0xf5, 0x21, 0x00


	//----- nvinfo : EIATTR_SPARSE_MMA_MASK
	.align		4
.L_41:
        /*0058*/ 	.byte	0x03, 0x50
        /*005a*/ 	.short	0x0000


	//----- nvinfo : EIATTR_MAXREG_COUNT
	.align		4
        /*005c*/ 	.byte	0x03, 0x1b
        /*005e*/ 	.short	0x00ff


	//----- nvinfo : EIATTR_NUM_BARRIERS
	.align		4
        /*0060*/ 	.byte	0x02, 0x4c
        /*0062*/ 	.byte	0x01
	.zero		1


	//----- nvinfo : EIATTR_MERCURY_ISA_VERSION
	.align		4
        /*0064*/ 	.byte	0x03, 0x5f
        /*0066*/ 	.short	0x0101


	//----- nvinfo : EIATTR_UNUSED_LOAD_BYTE_OFFSET
	.align		4
        /*0068*/ 	.byte	0x04, 0x44
        /*006a*/ 	.short	(.L_43 - .L_42)


	//   ....[0]....
.L_42:
        /*006c*/ 	.word	0x00000820
        /*0070*/ 	.word	0x0000fff0


	//----- nvinfo : EIATTR_VRC_CTA_INIT_COUNT
	.align		4
.L_43:
        /*0074*/ 	.byte	0x02, 0x4a
	.zero		1
	.zero		1


	//----- nvinfo : EIATTR_EXIT_INSTR_OFFSETS
	.align		4
        /*0078*/ 	.byte	0x04, 0x1c
        /*007a*/ 	.short	(.L_45 - .L_44)


	//   ....[0]....
.L_44:
        /*007c*/ 	.word	0x000006e0


	//   ....[1]....
        /*0080*/ 	.word	0x00000d10


	//----- nvinfo : EIATTR_CRS_STACK_SIZE
	.align		4
.L_45:
        /*0084*/ 	.byte	0x04, 0x1e
        /*0086*/ 	.short	(.L_47 - .L_46)
.L_46:
        /*0088*/ 	.word	0x00000000


	//----- nvinfo : EIATTR_CBANK_PARAM_SIZE
	.align		4
.L_47:
        /*008c*/ 	.byte	0x03, 0x19
        /*008e*/ 	.short	0x0028


	//----- nvinfo : EIATTR_PARAM_CBANK
	.align		4
        /*0090*/ 	.byte	0x04, 0x0a
        /*0092*/ 	.short	(.L_49 - .L_48)
	.align		4
.L_48:
        /*0094*/ 	.word	index@(.nv.constant0.weights_gradients)
        /*0098*/ 	.short	0x0380
        /*009a*/ 	.short	0x0028


	//----- nvinfo : EIATTR_SW_WAR
	.align		4
.L_49:
        /*009c*/ 	.byte	0x04, 0x36
        /*009e*/ 	.short	(.L_51 - .L_50)
.L_50:
        /*00a0*/ 	.word	0x00000008
.L_51:


//--------------------- .nv.callgraph             --------------------------
	.section	.nv.callgraph,"",@"SHT_CUDA_CALLGRAPH"
	.align	4
	.sectionentsize	8
	.align		4
        /*0000*/ 	.word	0x00000000
	.align		4
        /*0004*/ 	.word	0xffffffff
	.align		4
        /*0008*/ 	.word	0x00000000
	.align		4
        /*000c*/ 	.word	0xfffffffe
	.align		4
        /*0010*/ 	.word	0x00000000
	.align		4
        /*0014*/ 	.word	0xfffffffd
	.align		4
        /*0018*/ 	.word	0x00000000
	.align		4
        /*001c*/ 	.word	0xfffffffc


//--------------------- .text.count_patterns      --------------------------
	.section	.text.count_patterns,"ax",@progbits
	.align	128
        .global         count_patterns
        .type           count_patterns,@function
        .size           count_patterns,(.L_x_32 - count_patterns)
        .other          count_patterns,@"STO_CUDA_ENTRY STV_DEFAULT"
count_patterns:
.text.count_patterns:
[----:B------:R-:W-:Y:S08]  /*0000*/  LDC R1, c[0x0][0x37c] ;  /* 0x0000df00ff017b82 */ /* 0x000ff00000000800 */
[----:B------:R-:W0:Y:S01]  /*0010*/  LDC.64 R2, c[0x0][0x380] ;  /* 0x0000e000ff027b82 */ /* 0x000e220000000a00 */
[----:B------:R-:W0:Y:S02]  /*0020*/  LDCU.64 UR10, c[0x0][0x358] ;  /* 0x00006b00ff0a77ac */ /* 0x000e240008000a00 */
[----:B0-----:R-:W2:Y:S04]  /*0030*/  LDG.E R9, desc[UR10][R2.64+0x10] ;  /* 0x0000100a02097981 */ /* 0x001ea8000c1e1900 */
[----:B------:R-:W3:Y:S01]  /*0040*/  LDG.E R4, desc[UR10][R2.64] ;  /* 0x0000000a02047981 */ /* 0x000ee2000c1e1900 */
[----:B------:R-:W0:Y:S01]  /*0050*/  S2UR UR5, SR_CgaCtaId ;  /* 0x00000000000579c3 */ /* 0x000e220000008800 */
[----:B------:R-:W1:Y:S01]  /*0060*/  LDCU UR6, c[0x0][0x364] ;  /* 0x00006c80ff0677ac */ /* 0x000e620008000800 */
[----:B------:R-:W-:Y:S01]  /*0070*/  BSSY.RECONVERGENT B0, `(.L_x_0) ;  /* 0x000002b000007945 */ /* 0x000fe20003800200 */
[----:B------:R-:W1:Y:S01]  /*0080*/  S2R R5, SR_TID.X ;  /* 0x0000000000057919 */ /* 0x000e620000002100 */
[----:B------:R-:W4:Y:S01]  /*0090*/  LDCU UR7, c[0x0][0x368] ;  /* 0x00006d00ff0777ac */ /* 0x000f220008000800 */
[----:B------:R-:W1:Y:S01]  /*00a0*/  S2R R14, SR_TID.Y ;  /* 0x00000000000e7919 */ /* 0x000e620000002200 */
[----:B------:R-:W-:Y:S01]  /*00b0*/  UMOV UR4, 0x400 ;  /* 0x0000040000047882 */ /* 0x000fe20000000000 */
[----:B------:R-:W4:Y:S01]  /*00c0*/  S2R R17, SR_TID.Z ;  /* 0x0000000000117919 */ /* 0x000f220000002300 */
[----:B0-----:R-:W-:Y:S01]  /*00d0*/  ULEA UR4, UR5, UR4, 0x18 ;  /* 0x0000000405047291 */ /* 0x001fe2000f8ec0ff */
[----:B-1----:R-:W-:-:S04]  /*00e0*/  IMAD R0, R5, UR6, R14 ;  /* 0x0000000605007c24 */ /* 0x002fc8000f8e020e */
[----:B----4-:R-:W-:Y:S02]  /*00f0*/  IMAD R6, R0, UR7, R17 ;  /* 0x0000000700067c24 */ /* 0x010fe4000f8e0211 */
[----:B------:R-:W0:Y:S03]  /*0100*/  S2R R0, SR_CTAID.X ;  /* 0x0000000000007919 */ /* 0x000e260000002500 */
[----:B------:R-:W-:-:S05]  /*0110*/  LEA R7, R6, UR4, 0x2 ;  /* 0x0000000406077c11 */ /* 0x000fca000f8e10ff */
[----:B------:R1:W-:Y:S01]  /*0120*/  STS [R7], RZ ;  /* 0x000000ff07007388 */ /* 0x0003e20000000800 */
[----:B--2---:R-:W-:Y:S01]  /*0130*/  ISETP.GE.U32.AND P0, PT, R14, R9, PT ;  /* 0x000000090e00720c */ /* 0x004fe20003f06070 */
[----:B---3--:R-:W-:-:S12]  /*0140*/  IMAD R4, R4, R5, RZ ;  /* 0x0000000504047224 */ /* 0x008fd800078e02ff */
[----:B01----:R-:W-:Y:S05]  /*0150*/  @P0 BRA `(.L_x_1) ;  /* 0x0000000000700947 */ /* 0x003fea0003800000 */
[----:B------:R-:W2:Y:S04]  /*0160*/  LDG.E R5, desc[UR10][R2.64+0x4] ;  /* 0x0000040a02057981 */ /* 0x000ea8000c1e1900 */
[----:B------:R-:W3:Y:S01]  /*0170*/  LDG.E R8, desc[UR10][R2.64+0x14] ;  /* 0x0000140a02087981 */ /* 0x000ee2000c1e1900 */
[----:B------:R-:W-:Y:S01]  /*0180*/  IADD3 R4, PT, PT, R4, R17, RZ ;  /* 0x0000001104047210 */ /* 0x000fe20007ffe0ff */
[----:B------:R-:W-:Y:S01]  /*0190*/  HFMA2 R10, -RZ, RZ, 0, 0 ;  /* 0x00000000ff0a7431 */ /* 0x000fe200000001ff */
[----:B------:R-:W-:-:S03]  /*01a0*/  MOV R12, RZ ;  /* 0x000000ff000c7202 */ /* 0x000fc60000000f00 */
[----:B--2---:R-:W-:-:S04]  /*01b0*/  IMAD R5, R5, R0, R4 ;  /* 0x0000000005057224 */ /* 0x004fc800078e0204 */
[----:B---3--:R-:W-:-:S07]  /*01c0*/  IMAD R11, R8, R14, R5 ;  /* 0x0000000e080b7224 */ /* 0x008fce00078e0205 */
.L_x_5:
[----:B------:R-:W-:Y:S01]  /*01d0*/  ISETP.GE.U32.AND P0, PT, R17, R8, PT ;  /* 0x000000081100720c */ /* 0x000fe20003f06070 */
[----:B------:R-:W-:-:S12]  /*01e0*/  BSSY.RECONVERGENT B1, `(.L_x_2) ;  /* 0x000000f000017945 */ /* 0x000fd80003800200 */
[----:B------:R-:W-:Y:S05]  /*01f0*/  @P0 BRA `(.L_x_3) ;  /* 0x0000000000340947 */ /* 0x000fea0003800000 */
[----:B------:R-:W0:Y:S01]  /*0200*/  LDC.64 R2, c[0x0][0x388] ;  /* 0x0000e200ff027b82 */ /* 0x000e220000000a00 */
[----:B------:R-:W-:Y:S02]  /*0210*/  HFMA2 R13, -RZ, RZ, 0, 0 ;  /* 0x00000000ff0d7431 */ /* 0x000fe400000001ff */
[----:B------:R-:W-:-:S07]  /*0220*/  IMAD R16, R8, R10, R11 ;  /* 0x0000000a08107224 */ /* 0x000fce00078e020b */
.L_x_4:
[----:B------:R-:W-:-:S05]  /*0230*/  IADD3 R5, PT, PT, R16, R13, RZ ;  /* 0x0000000d10057210 */ /* 0x000fca0007ffe0ff */
[----:B0-----:R-:W-:-:S06]  /*0240*/  IMAD.WIDE R4, R5, 0x4, R2 ;  /* 0x0000000405047825 */ /* 0x001fcc00078e0202 */
[----:B------:R-:W2:Y:S01]  /*0250*/  LDG.E R4, desc[UR10][R4.64] ;  /* 0x0000000a04047981 */ /* 0x000ea2000c1e1900 */
[----:B------:R-:W-:-:S04]  /*0260*/  IADD3 R13, PT, PT, R13, UR7, RZ ;  /* 0x000000070d0d7c10 */ /* 0x000fc8000fffe0ff */
[----:B------:R-:W-:Y:S02]  /*0270*/  IADD3 R15, PT, PT, R13, R17, RZ ;  /* 0x000000110d0f7210 */ /* 0x000fe40007ffe0ff */
[----:B--2---:R-:W-:-:S13]  /*0280*/  FSETP.NEU.AND P0, PT, R4, RZ, PT ;  /* 0x000000ff0400720b */ /* 0x004fda0003f0d000 */
[----:B------:R-:W-:-:S05]  /*0290*/  @P0 FADD R12, R12, 1 ;  /* 0x3f8000000c0c0421 */ /* 0x000fca0000000000 */
[----:B------:R1:W-:Y:S01]  /*02a0*/  @P0 STS [R7], R12 ;  /* 0x0000000c07000388 */ /* 0x0003e20000000800 */
[----:B------:R-:W-:-:S13]  /*02b0*/  ISETP.GE.U32.AND P0, PT, R15, R8, PT ;  /* 0x000000080f00720c */ /* 0x000fda0003f06070 */
[----:B-1----:R-:W-:Y:S05]  /*02c0*/  @!P0 BRA `(.L_x_4) ;  /* 0xfffffffc00d88947 */ /* 0x002fea000383ffff */
.L_x_3:
[----:B------:R-:W-:Y:S05]  /*02d0*/  BSYNC.RECONVERGENT B1 ;  /* 0x0000000000017941 */ /* 0x000fea0003800200 */
.L_x_2:
[----:B------:R-:W-:-:S04]  /*02e0*/  IADD3 R10, PT, PT, R10, UR6, RZ ;  /* 0x000000060a0a7c10 */ /* 0x000fc8000fffe0ff */
[----:B------:R-:W-:-:S04]  /*02f0*/  IADD3 R2, PT, PT, R10, R14, RZ ;  /* 0x0000000e0a027210 */ /* 0x000fc80007ffe0ff */
[----:B------:R-:W-:-:S13]  /*0300*/  ISETP.GE.U32.AND P0, PT, R2, R9, PT ;  /* 0x000000090200720c */ /* 0x000fda0003f06070 */
[----:B------:R-:W-:Y:S05]  /*0310*/  @!P0 BRA `(.L_x_5) ;  /* 0xfffffffc00ac8947 */ /* 0x000fea000383ffff */
.L_x_1:
[----:B------:R-:W-:Y:S05]  /*0320*/  BSYNC.RECONVERGENT B0 ;  /* 0x0000000000007941 */ /* 0x000fea0003800200 */
.L_x_0:
[----:B------:R-:W-:Y:S01]  /*0330*/  BAR.SYNC.DEFER_BLOCKING 0x0 ;  /* 0x0000000000007b1d */ /* 0x000fe20000010000 */
[----:B------:R-:W-:-:S13]  /*0340*/  ISETP.NE.AND P0, PT, R6, RZ, PT ;  /* 0x000000ff0600720c */ /* 0x000fda0003f05270 */
[----:B------:R-:W-:Y:S05]  /*0350*/  @P0 EXIT ;  /* 0x000000000000094d */ /* 0x000fea0003800000 */
[----:B------:R-:W0:Y:S01]  /*0360*/  S2UR UR5, SR_CgaCtaId ;  /* 0x00000000000579c3 */ /* 0x000e220000008800 */
[----:B------:R-:W-:Y:S02]  /*0370*/  UMOV UR4, 0x400 ;  /* 0x0000040000047882 */ /* 0x000fe40000000000 */
[----:B0-----:R-:W-:Y:S02]  /*0380*/  ULEA UR8, UR5, UR4, 0x18 ;  /* 0x0000000405087291 */ /* 0x001fe4000f8ec0ff */
[----:B------:R-:W0:Y:S07]  /*0390*/  LDCU UR4, c[0x0][0x360] ;  /* 0x00006c00ff0477ac */ /* 0x000e2e0008000800 */
[----:B------:R-:W1:Y:S01]  /*03a0*/  LDS R2, [UR8] ;  /* 0x00000008ff027984 */ /* 0x000e620008000800 */
[----:B0-----:R-:W-:-:S04]  /*03b0*/  UIMAD UR4, UR6, UR4, URZ ;  /* 0x00000004060472a4 */ /* 0x001fc8000f8e02ff */
[----:B------:R-:W-:-:S04]  /*03c0*/  UIMAD UR4, UR4, UR7, URZ ;  /* 0x00000007040472a4 */ /* 0x000fc8000f8e02ff */
[----:B------:R-:W-:-:S09]  /*03d0*/  UISETP.GE.U32.AND UP0, UPT, UR4, 0x2, UPT ;  /* 0x000000020400788c */ /* 0x000fd2000bf06070 */
[----:B------:R-:W-:Y:S05]  /*03e0*/  BRA.U !UP0, `(.L_x_6) ;  /* 0x0000000508587547 */ /* 0x000fea000b800000 */
[----:B------:R-:W-:Y:S02]  /*03f0*/  UIADD3 UR5, UPT, UPT, UR4, -0x1, URZ ;  /* 0xffffffff04057890 */ /* 0x000fe4000fffe0ff */
[----:B------:R-:W-:Y:S02]  /*0400*/  UIADD3 UR4, UPT, UPT, UR4, -0x2, URZ ;  /* 0xfffffffe04047890 */ /* 0x000fe4000fffe0ff */
[----:B------:R-:W-:Y:S02]  /*0410*/  ULOP3.LUT UR7, UR5, 0xf, URZ, 0xc0, !UPT ;  /* 0x0000000f05077892 */ /* 0x000fe4000f8ec0ff */
[----:B------:R-:W-:-:S03]  /*0420*/  UISETP.GE.U32.AND UP0, UPT, UR4, 0xf, UPT ;  /* 0x0000000f0400788c */ /* 0x000fc6000bf06070 */
[----:B------:R-:W-:-:S06]  /*0430*/  UMOV UR4, 0x1 ;  /* 0x0000000100047882 */ /* 0x000fcc0000000000 */
[----:B------:R-:W-:Y:S05]  /*0440*/  BRA.U !UP0, `(.L_x_7) ;  /* 0x00000001087c7547 */ /* 0x000fea000b800000 */
[----:B------:R-:W-:Y:S02]  /*0450*/  ULOP3.LUT UR4, UR5, 0xfffffff0, URZ, 0xc0, !UPT ;  /* 0xfffffff005047892 */ /* 0x000fe4000f8ec0ff */
[----:B------:R-:W-:Y:S02]  /*0460*/  UIADD3 UR9, UPT, UPT, UR8, 0x20, URZ ;  /* 0x0000002008097890 */ /* 0x000fe4000fffe0ff */
[----:B------:R-:W-:-:S03]  /*0470*/  UIADD3 UR6, UPT, UPT, -UR4, URZ, URZ ;  /* 0x000000ff04067290 */ /* 0x000fc6000fffe1ff */
[----:B------:R-:W-:-:S09]  /*0480*/  UMOV UR4, URZ ;  /* 0x000000ff00047c82 */ /* 0x000fd20008000000 */
.L_x_8:
[----:B------:R-:W1:Y:S01]  /*0490*/  LDS.128 R12, [UR9+-0x20] ;  /* 0xffffe009ff0c7984 */ /* 0x000e620008000c00 */
[----:B------:R-:W-:Y:S02]  /*04a0*/  UIADD3 UR6, UPT, UPT, UR6, 0x10, URZ ;  /* 0x0000001006067890 */ /* 0x000fe4000fffe0ff */
[----:B------:R-:W-:Y:S01]  /*04b0*/  UIADD3 UR4, UPT, UPT, UR4, 0x10, URZ ;  /* 0x0000001004047890 */ /* 0x000fe2000fffe0ff */
[----:B------:R-:W0:Y:S01]  /*04c0*/  LDS.128 R4, [UR9+-0x10] ;  /* 0xfffff009ff047984 */ /* 0x000e220008000c00 */
[----:B------:R-:W-:-:S03]  /*04d0*/  UISETP.NE.AND UP0, UPT, UR6, URZ, UPT ;  /* 0x000000ff0600728c */ /* 0x000fc6000bf05270 */
[----:B------:R-:W2:Y:S04]  /*04e0*/  LDS.128 R8, [UR9] ;  /* 0x00000009ff087984 */ /* 0x000ea80008000c00 */
[----:B------:R-:W3:Y:S04]  /*04f0*/  LDS.128 R16, [UR9+0x10] ;  /* 0x00001009ff107984 */ /* 0x000ee80008000c00 */
[----:B------:R-:W4:Y:S01]  /*0500*/  LDS R3, [UR9+0x20] ;  /* 0x00002009ff037984 */ /* 0x000f220008000800 */
[----:B------:R-:W-:Y:S01]  /*0510*/  UIADD3 UR9, UPT, UPT, UR9, 0x40, URZ ;  /* 0x0000004009097890 */ /* 0x000fe2000fffe0ff */
[----:B-1----:R-:W-:-:S04]  /*0520*/  FADD R13, R13, R2 ;  /* 0x000000020d0d7221 */ /* 0x002fc80000000000 */
[----:B------:R-:W-:-:S04]  /*0530*/  FADD R14, R13, R14 ;  /* 0x0000000e0d0e7221 */ /* 0x000fc80000000000 */
[----:B------:R-:W-:-:S04]  /*0540*/  FADD R15, R14, R15 ;  /* 0x0000000f0e0f7221 */ /* 0x000fc80000000000 */
[----:B0-----:R-:W-:-:S04]  /*0550*/  FADD R4, R15, R4 ;  /* 0x000000040f047221 */ /* 0x001fc80000000000 */
[----:B------:R-:W-:-:S04]  /*0560*/  FADD R5, R5, R4 ;  /* 0x0000000405057221 */ /* 0x000fc80000000000 */
[----:B------:R-:W-:-:S04]  /*0570*/  FADD R6, R6, R5 ;  /* 0x0000000506067221 */ /* 0x000fc80000000000 */
[----:B------:R-:W-:-:S04]  /*0580*/  FADD R7, R7, R6 ;  /* 0x0000000607077221 */ /* 0x000fc80000000000 */
[----:B--2---:R-:W-:-:S04]  /*0590*/  FADD R8, R7, R8 ;  /* 0x0000000807087221 */ /* 0x004fc80000000000 */
[----:B------:R-:W-:-:S04]  /*05a0*/  FADD R9, R9, R8 ;  /* 0x0000000809097221 */ /* 0x000fc80000000000 */
[----:B------:R-:W-:-:S04]  /*05b0*/  FADD R10, R10, R9 ;  /* 0x000000090a0a7221 */ /* 0x000fc80000000000 */
[----:B------:R-:W-:-:S04]  /*05c0*/  FADD R11, R11, R10 ;  /* 0x0000000a0b0b7221 */ /* 0x000fc80000000000 */
[----:B---3--:R-:W-:-:S04]  /*05d0*/  FADD R16, R11, R16 ;  /* 0x000000100b107221 */ /* 0x008fc80000000000 */
[----:B------:R-:W-:-:S04]  /*05e0*/  FADD R17, R17, R16 ;  /* 0x0000001011117221 */ /* 0x000fc80000000000 */
[----:B------:R-:W-:-:S04]  /*05f0*/  FADD R18, R18, R17 ;  /* 0x0000001112127221 */ /* 0x000fc80000000000 */
[----:B------:R-:W-:-:S04]  /*0600*/  FADD R18, R19, R18 ;  /* 0x0000001213127221 */ /* 0x000fc80000000000 */
[----:B----4-:R-:W-:Y:S01]  /*0610*/  FADD R2, R18, R3 ;  /* 0x0000000312027221 */ /* 0x010fe20000000000 */
[----:B------:R-:W-:Y:S06]  /*0620*/  BRA.U UP0, `(.L_x_8) ;  /* 0xfffffffd00987547 */ /* 0x000fec000b83ffff */
[----:B------:R-:W-:-:S12]  /*0630*/  UIADD3 UR4, UPT, UPT, UR4, 0x1, URZ ;  /* 0x0000000104047890 */ /* 0x000fd8000fffe0ff */
.L_x_7:
[----:B------:R-:W-:-:S09]  /*0640*/  UISETP.NE.AND UP0, UPT, UR7, URZ, UPT ;  /* 0x000000ff0700728c */ /* 0x000fd2000bf05270 */
[----:B------:R-:W-:Y:S05]  /*0650*/  BRA.U !UP0, `(.L_x_9) ;  /* 0x0000000108b87547 */ /* 0x000fea000b800000 */
[----:B------:R-:W-:Y:S02]  /*0660*/  UISETP.GE.U32.AND UP0, UPT, UR7, 0x8, UPT ;  /* 0x000000080700788c */ /* 0x000fe4000bf06070 */
[----:B------:R-:W-:-:S04]  /*0670*/  ULOP3.LUT UR6, UR5, 0x7, URZ, 0xc0, !UPT ;  /* 0x0000000705067892 */ /* 0x000fc8000f8ec0ff */
[----:B------:R-:W-:-:S03]  /*0680*/  UISETP.NE.AND UP1, UPT, UR6, URZ, UPT ;  /* 0x000000ff0600728c */ /* 0x000fc6000bf25270 */
[----:B------:R-:W-:Y:S08]  /*0690*/  BRA.U !UP0, `(.L_x_10) ;  /* 0x0000000108487547 */ /* 0x000ff0000b800000 */
[----:B------:R-:W-:Y:S02]  /*06a0*/  ULEA UR7, UR4, UR8, 0x2 ;  /* 0x0000000804077291 */ /* 0x000fe4000f8e10ff */
[----:B------:R-:W-:-:S07]  /*06b0*/  UIADD3 UR4, UPT, UPT, UR4, 0x8, URZ ;  /* 0x0000000804047890 */ /* 0x000fce000fffe0ff */
[----:B------:R-:W1:Y:S04]  /*06c0*/  LDS R3, [UR7] ;  /* 0x00000007ff037984 */ /* 0x000e680008000800 */
[----:B------:R-:W0:Y:S04]  /*06d0*/  LDS R4, [UR7+0x4] ;  /* 0x00000407ff047984 */ /* 0x000e280008000800 */
[----:B------:R-:W2:Y:S04]  /*06e0*/  LDS R6, [UR7+0x8] ;  /* 0x00000807ff067984 */ /* 0x000ea80008000800 */
[----:B------:R-:W3:Y:S04]  /*06f0*/  LDS R8, [UR7+0xc] ;  /* 0x00000c07ff087984 */ /* 0x000ee80008000800 */
[----:B------:R-:W4:Y:S04]  /*0700*/  LDS R10, [UR7+0x10] ;  /* 0x00001007ff0a7984 */ /* 0x000f280008000800 */
[----:B------:R-:W5:Y:S04]  /*0710*/  LDS R12, [UR7+0x14] ;  /* 0x00001407ff0c7984 */ /* 0x000f680008000800 */
[----:B------:R-:W5:Y:S04]  /*0720*/  LDS R14, [UR7+0x18] ;  /* 0x00001807ff0e7984 */ /* 0x000f680008000800 */
[----:B------:R-:W5:Y:S01]  /*0730*/  LDS R16, [UR7+0x1c] ;  /* 0x00001c07ff107984 */ /* 0x000f620008000800 */
[----:B-1----:R-:W-:-:S04]  /*0740*/  FADD R3, R2, R3 ;  /* 0x0000000302037221 */ /* 0x002fc80000000000 */
[----:B0-----:R-:W-:-:S04]  /*0750*/  FADD R3, R3, R4 ;  /* 0x0000000403037221 */ /* 0x001fc80000000000 */
[----:B--2---:R-:W-:-:S04]  /*0760*/  FADD R3, R3, R6 ;  /* 0x0000000603037221 */ /* 0x004fc80000000000 */
[----:B---3--:R-:W-:-:S04]  /*0770*/  FADD R3, R3, R8 ;  /* 0x0000000803037221 */ /* 0x008fc80000000000 */
[----:B----4-:R-:W-:-:S04]  /*0780*/  FADD R3, R3, R10 ;  /* 0x0000000a03037221 */ /* 0x010fc80000000000 */
[----:B-----5:R-:W-:-:S04]  /*0790*/  FADD R3, R3, R12 ;  /* 0x0000000c03037221 */ /* 0x020fc80000000000 */
[----:B------:R-:W-:-:S04]  /*07a0*/  FADD R3, R3, R14 ;  /* 0x0000000e03037221 */ /* 0x000fc80000000000 */
[----:B------:R-:W-:-:S07]  /*07b0*/  FADD R2, R3, R16 ;  /* 0x0000001003027221 */ /* 0x000fce0000000000 */
.L_x_10:
        /* <DEDUP_REMOVED lines=10> */
[----:B------:R-:W3:Y:S01]  /*0860*/  LDS R8, [UR6+0xc] ;  /* 0x00000c06ff087984 */ /* 0x000ee20008000800 */
[----:B-1----:R-:W-:-:S04]  /*0870*/  FADD R3, R2, R3 ;  /* 0x0000000302037221 */ /* 0x002fc80000000000 */
[----:B0-----:R-:W-:-:S04]  /*0880*/  FADD R3, R3, R4 ;  /* 0x0000000403037221 */ /* 0x001fc80000000000 */
[----:B--2---:R-:W-:-:S04]  /*0890*/  FADD R3, R3, R6 ;  /* 0x0000000603037221 */ /* 0x004fc80000000000 */
[----:B---3--:R-:W-:-:S07]  /*08a0*/  FADD R2, R3, R8 ;  /* 0x0000000803027221 */ /* 0x008fce0000000000 */
.L_x_11:
[----:B------:R-:W-:Y:S05]  /*08b0*/  BRA.U !UP1, `(.L_x_9) ;  /* 0x0000000109207547 */ /* 0x000fea000b800000 */
[----:B------:R-:W-:Y:S02]  /*08c0*/  ULEA UR4, UR4, UR8, 0x2 ;  /* 0x0000000804047291 */ /* 0x000fe4000f8e10ff */
[----:B------:R-:W-:-:S12]  /*08d0*/  UIADD3 UR5, UPT, UPT, -UR5, URZ, URZ ;  /* 0x000000ff05057290 */ /* 0x000fd8000fffe1ff */
.L_x_12:
[----:B------:R-:W1:Y:S01]  /*08e0*/  LDS R3, [UR4] ;  /* 0x00000004ff037984 */ /* 0x000e620008000800 */
[----:B------:R-:W-:Y:S02]  /*08f0*/  UIADD3 UR5, UPT, UPT, UR5, 0x1, URZ ;  /* 0x0000000105057890 */ /* 0x000fe4000fffe0ff */
[----:B------:R-:W-:Y:S02]  /*0900*/  UIADD3 UR4, UPT, UPT, UR4, 0x4, URZ ;  /* 0x0000000404047890 */ /* 0x000fe4000fffe0ff */
[----:B------:R-:W-:Y:S01]  /*0910*/  UISETP.NE.AND UP0, UPT, UR5, URZ, UPT ;  /* 0x000000ff0500728c */ /* 0x000fe2000bf05270 */
[----:B-1----:R-:W-:-:S08]  /*0920*/  FADD R2, R3, R2 ;  /* 0x0000000203027221 */ /* 0x002fd00000000000 */
[----:B------:R-:W-:Y:S05]  /*0930*/  BRA.U UP0, `(.L_x_12) ;  /* 0xfffffffd00e87547 */ /* 0x000fea000b83ffff */
.L_x_9:
[----:B-1----:R0:W-:Y:S02]  /*0940*/  STS [UR8], R2 ;  /* 0x00000002ff007988 */ /* 0x0021e40008000808 */
.L_x_6:
[----:B------:R-:W2:Y:S02]  /*0950*/  LDC.64 R4, c[0x0][0x390] ;  /* 0x0000e400ff047b82 */ /* 0x000ea40000000a00 */
[----:B--2---:R-:W-:-:S05]  /*0960*/  IMAD.WIDE.U32 R4, R0, 0x4, R4 ;  /* 0x0000000400047825 */ /* 0x004fca00078e0004 */
[----:B-1----:R-:W-:Y:S01]  /*0970*/  STG.E desc[UR10][R4.64], R2 ;  /* 0x0000000204007986 */ /* 0x002fe2000c10190a */
[----:B------:R-:W-:Y:S05]  /*0980*/  EXIT ;  /* 0x000000000000794d */ /* 0x000fea0003800000 */
.L_x_13:
[----:B------:R-:W-:-:S00]  /*0990*/  BRA `(.L_x_13) ;  /* 0xfffffffc00fc7947 */ /* 0x000fc0000383ffff */
[----:B------:R-:W-:-:S00]  /*09a0*/  NOP ;  /* 0x0000000000007918 */ /* 0x000fc00000000000 */
        /* <DEDUP_REMOVED lines=13> */
.L_x_32:


//--------------------- .text.weights_gradients   --------------------------
	.section	.text.weights_gradients,"ax",@progbits
	.align	128
        .global         weights_gradients
        .type           weights_gradients,@function
        .size           weights_gradients,(.L_x_33 - weights_gradients)
        .other          weights_gradients,@"STO_CUDA_ENTRY STV_DEFAULT"
weights_gradients:
.text.weights_gradients:
[----:B------:R-:W-:Y:S08]  /*0000*/  LDC R1, c[0x0][0x37c] ;  /* 0x0000df00ff017b82 */ /* 0x000ff00000000800 */
[----:B------:R-:W0:Y:S01]  /*0010*/  LDC.64 R2, c[0x0][0x380] ;  /* 0x0000e000ff027b82 */ /* 0x000e220000000a00 */
[----:B------:R-:W0:Y:S02]  /*0020*/  LDCU.64 UR10, c[0x0][0x358] ;  /* 0x00006b00ff0a77ac */ /* 0x000e240008000a00 */
[----:B0-----:R-:W2:Y:S04]  /*0030*/  LDG.E R13, desc[UR10][R2.64+0x24] ;  /* 0x0000240a020d7981 */ /* 0x001ea8000c1e1900 */
[----:B------:R-:W3:Y:S01]  /*0040*/  LDG.E R0, desc[UR10][R2.64+0x8] ;  /* 0x0000080a02007981 */ /* 0x000ee2000c1e1900 */
[----:B------:R-:W-:Y:S01]  /*0050*/  S2UR UR9, SR_CTAID.X ;  /* 0x00000000000979c3 */ /* 0x000fe20000002500 */
[----:B------:R-:W0:Y:S01]  /*0060*/  LDCU UR6, c[0x0][0x374] ;  /* 0x00006e80ff0677ac */ /* 0x000e220008000800 */
[----:B------:R-:W-:Y:S01]  /*0070*/  BSSY.RECONVERGENT B0, `(.L_x_14) ;  /* 0x0000064000007945 */ /* 0x000fe20003800200 */
[----:B------:R-:W1:Y:S01]  /*0080*/  S2R R14, SR_TID.X ;  /* 0x00000000000e7919 */ /* 0x000e620000002100 */
[----:B------:R-:W-:Y:S01]  /*0090*/  UMOV UR4, 0x400 ;  /* 0x0000040000047882 */ /* 0x000fe20000000000 */
[----:B------:R-:W1:Y:S03]  /*00a0*/  S2R R8, SR_TID.Y ;  /* 0x0000000000087919 */ /* 0x000e660000002200 */
[----:B------:R-:W4:Y:S01]  /*00b0*/  S2UR UR5, SR_CgaCtaId ;  /* 0x00000000000579c3 */ /* 0x000f220000008800 */
[----:B------:R-:W5:Y:S01]  /*00c0*/  S2R R10, SR_TID.Z ;  /* 0x00000000000a7919 */ /* 0x000f620000002300 */
[----:B------:R-:W3:Y:S06]  /*00d0*/  S2R R11, SR_CTAID.Z ;  /* 0x00000000000b7919 */ /* 0x000eec0000002700 */
[----:B------:R-:W0:Y:S01]  /*00e0*/  S2UR UR12, SR_CTAID.Y ;  /* 0x00000000000c79c3 */ /* 0x000e220000002600 */
[----:B----4-:R-:W-:Y:S01]  /*00f0*/  ULEA UR4, UR5, UR4, 0x18 ;  /* 0x0000000405047291 */ /* 0x010fe2000f8ec0ff */
[----:B--2---:R-:W2:Y:S01]  /*0100*/  I2F.U32.RP R6, R13 ;  /* 0x0000000d00067306 */ /* 0x004ea20000209000 */
[----:B------:R-:W-:-:S02]  /*0110*/  IADD3 R7, PT, PT, RZ, -R13, RZ ;  /* 0x8000000dff077210 */ /* 0x000fc40007ffe0ff */
[----:B------:R-:W-:-:S05]  /*0120*/  ISETP.NE.U32.AND P2, PT, R13, RZ, PT ;  /* 0x000000ff0d00720c */ /* 0x000fca0003f45070 */
[----:B--2---:R-:W2:Y:S02]  /*0130*/  MUFU.RCP R6, R6 ;  /* 0x0000000600067308 */ /* 0x004ea40000001000 */
[----:B--2---:R-:W-:Y:S02]  /*0140*/  IADD3 R4, PT, PT, R6, 0xffffffe, RZ ;  /* 0x0ffffffe06047810 */ /* 0x004fe40007ffe0ff */
[----:B------:R-:W2:Y:S01]  /*0150*/  LDC R6, c[0x0][0x378] ;  /* 0x0000de00ff067b82 */ /* 0x000ea20000000800 */
[----:B------:R-:W1:Y:S03]  /*0160*/  LDCU UR7, c[0x0][0x364] ;  /* 0x00006c80ff0777ac */ /* 0x000e660008000800 */
[----:B------:R4:W0:Y:S01]  /*0170*/  F2I.FTZ.U32.TRUNC.NTZ R5, R4 ;  /* 0x0000000400057305 */ /* 0x000822000021f000 */
[----:B------:R-:W5:Y:S01]  /*0180*/  LDCU UR8, c[0x0][0x368] ;  /* 0x00006d00ff0877ac */ /* 0x000f620008000800 */
[----:B----4-:R-:W-:-:S02]  /*0190*/  HFMA2 R4, -RZ, RZ, 0, 0 ;  /* 0x00000000ff047431 */ /* 0x010fc400000001ff */
[----:B0-----:R-:W-:-:S04]  /*01a0*/  IMAD R7, R7, R5, RZ ;  /* 0x0000000507077224 */ /* 0x001fc800078e02ff */
[----:B------:R-:W-:-:S06]  /*01b0*/  IMAD.HI.U32 R5, R5, R7, R4 ;  /* 0x0000000705057227 */ /* 0x000fcc00078e0004 */
[----:B------:R-:W-:-:S04]  /*01c0*/  IMAD.HI.U32 R9, R5, UR9, RZ ;  /* 0x0000000905097c27 */ /* 0x000fc8000f8e00ff */
[----:B-1----:R-:W-:Y:S01]  /*01d0*/  IMAD R5, R14, UR7, R8 ;  /* 0x000000070e057c24 */ /* 0x002fe2000f8e0208 */
[----:B------:R-:W-:-:S03]  /*01e0*/  IADD3 R4, PT, PT, -R9, RZ, RZ ;  /* 0x000000ff09047210 */ /* 0x000fc60007ffe1ff */
[----:B-----5:R-:W-:Y:S02]  /*01f0*/  IMAD R12, R5, UR8, R10 ;  /* 0x00000008050c7c24 */ /* 0x020fe4000f8e020a */
[----:B------:R-:W-:-:S05]  /*0200*/  IMAD R4, R13, R4, UR9 ;  /* 0x000000090d047e24 */ /* 0x000fca000f8e0204 */
[----:B------:R-:W-:-:S13]  /*0210*/  ISETP.GE.U32.AND P0, PT, R4, R13, PT ;  /* 0x0000000d0400720c */ /* 0x000fda0003f06070 */
[----:B------:R-:W-:Y:S02]  /*0220*/  @P0 IADD3 R4, PT, PT, -R13, R4, RZ ;  /* 0x000000040d040210 */ /* 0x000fe40007ffe1ff */
[----:B------:R-:W-:Y:S02]  /*0230*/  @P0 IADD3 R9, PT, PT, R9, 0x1, RZ ;  /* 0x0000000109090810 */ /* 0x000fe40007ffe0ff */
[----:B------:R-:W-:Y:S02]  /*0240*/  ISETP.GE.U32.AND P1, PT, R4, R13, PT ;  /* 0x0000000d0400720c */ /* 0x000fe40003f26070 */
[----:B------:R-:W-:Y:S01]  /*0250*/  LEA R4, R12, UR4, 0x2 ;  /* 0x000000040c047c11 */ /* 0x000fe2000f8e10ff */
[----:B------:R-:W-:Y:S01]  /*0260*/  UIMAD UR4, UR9, UR6, UR12 ;  /* 0x00000006090472a4 */ /* 0x000fe2000f8e020c */
[----:B---3--:R-:W-:-:S03]  /*0270*/  ISETP.GE.AND P0, PT, R14, R0, PT ;  /* 0x000000000e00720c */ /* 0x008fc60003f06270 */
[----:B------:R0:W-:Y:S02]  /*0280*/  STS [R4], RZ ;  /* 0x000000ff04007388 */ /* 0x0001e40000000800 */
[----:B--2---:R-:W-:-:S04]  /*0290*/  IMAD R15, R6, UR4, R11 ;  /* 0x00000004060f7c24 */ /* 0x004fc8000f8e020b */
[----:B------:R-:W-:Y:S02]  /*02a0*/  @P1 IADD3 R9, PT, PT, R9, 0x1, RZ ;  /* 0x0000000109091810 */ /* 0x000fe40007ffe0ff */
[----:B------:R-:W-:-:S04]  /*02b0*/  @!P2 LOP3.LUT R9, RZ, R13, RZ, 0x33, !PT ;  /* 0x0000000dff09a212 */ /* 0x000fc800078e33ff */
[----:B------:R-:W-:-:S05]  /*02c0*/  IADD3 R16, PT, PT, -R9, RZ, RZ ;  /* 0x000000ff09107210 */ /* 0x000fca0007ffe1ff */
[----:B------:R-:W-:Y:S01]  /*02d0*/  IMAD R13, R13, R16, UR9 ;  /* 0x000000090d0d7e24 */ /* 0x000fe2000f8e0210 */
[----:B0-----:R-:W-:Y:S06]  /*02e0*/  @P0 BRA `(.L_x_15) ;  /* 0x0000000000f00947 */ /* 0x001fec0003800000 */
[----:B------:R0:W5:Y:S01]  /*02f0*/  LDG.E R17, desc[UR10][R2.64+0x10] ;  /* 0x0000100a02117981 */ /* 0x000162000c1e1900 */
[----:B------:R-:W-:-:S07]  /*0300*/  MOV R16, RZ ;  /* 0x000000ff00107202 */ /* 0x000fce0000000f00 */
.L_x_23:
[----:B-----5:R-:W-:Y:S01]  /*0310*/  ISETP.GE.AND P0, PT, R8, R17, PT ;  /* 0x000000110800720c */ /* 0x020fe20003f06270 */
[----:B------:R-:W-:-:S12]  /*0320*/  BSSY.RECONVERGENT B1, `(.L_x_16) ;  /* 0x0000034000017945 */ /* 0x000fd80003800200 */
[----:B-1----:R-:W-:Y:S05]  /*0330*/  @P0 BRA `(.L_x_17) ;  /* 0x0000000000c80947 */ /* 0x002fea0003800000 */
[----:B0-----:R-:W0:Y:S02]  /*0340*/  LDC.64 R2, c[0x0][0x380] ;  /* 0x0000e000ff027b82 */ /* 0x001e240000000a00 */
[----:B0-----:R0:W5:Y:S01]  /*0350*/  LDG.E R19, desc[UR10][R2.64+0x14] ;  /* 0x0000140a02137981 */ /* 0x001162000c1e1900 */
[----:B------:R-:W-:-:S07]  /*0360*/  MOV R18, R8 ;  /* 0x0000000800127202 */ /* 0x000fce0000000f00 */
.L_x_22:
[----:B-----5:R-:W-:Y:S01]  /*0370*/  ISETP.GE.AND P0, PT, R10, R19, PT ;  /* 0x000000130a00720c */ /* 0x020fe20003f06270 */
[----:B------:R-:W-:-:S12]  /*0380*/  BSSY.RECONVERGENT B2, `(.L_x_18) ;  /* 0x000002a000027945 */ /* 0x000fd80003800200 */
[----:B-1----:R-:W-:Y:S05]  /*0390*/  @P0 BRA `(.L_x_19) ;  /* 0x0000000000a00947 */ /* 0x002fea0003800000 */
[----:B------:R-:W1:Y:S08]  /*03a0*/  LDC.64 R4, c[0x0][0x380] ;  /* 0x0000e000ff047b82 */ /* 0x000e700000000a00 */
[----:B0-----:R-:W0:Y:S01]  /*03b0*/  LDC.64 R2, c[0x0][0x390] ;  /* 0x0000e400ff027b82 */ /* 0x001e220000000a00 */
[----:B-1----:R-:W2:Y:S04]  /*03c0*/  LDG.E R27, desc[UR10][R4.64+0x30] ;  /* 0x0000300a041b7981 */ /* 0x002ea8000c1e1900 */
[----:B------:R-:W3:Y:S04]  /*03d0*/  LDG.E R26, desc[UR10][R4.64+0x4] ;  /* 0x0000040a041a7981 */ /* 0x000ee8000c1e1900 */
[----:B------:R-:W4:Y:S04]  /*03e0*/  LDG.E R24, desc[UR10][R4.64+0x34] ;  /* 0x0000340a04187981 */ /* 0x000f28000c1e1900 */
[----:B------:R-:W4:Y:S01]  /*03f0*/  LDG.E R25, desc[UR10][R4.64+0x18] ;  /* 0x0000180a04197981 */ /* 0x000f22000c1e1900 */
[----:B0-----:R-:W-:-:S02]  /*0400*/  IMAD.WIDE R6, R15, 0x4, R2 ;  /* 0x000000040f067825 */ /* 0x001fc400078e0202 */
[----:B------:R-:W0:Y:S01]  /*0410*/  LDC.64 R2, c[0x0][0x398] ;  /* 0x0000e600ff027b82 */ /* 0x000e220000000a00 */
[----:B------:R-:W4:Y:S04]  /*0420*/  LDG.E R23, desc[UR10][R4.64] ;  /* 0x0000000a04177981 */ /* 0x000f28000c1e1900 */
[----:B------:R-:W4:Y:S04]  /*0430*/  LDG.E R22, desc[UR10][R4.64+0x38] ;  /* 0x0000380a04167981 */ /* 0x000f28000c1e1900 */
[----:B------:R1:W5:Y:S04]  /*0440*/  LDG.E R20, desc[UR10][R4.64+0x1c] ;  /* 0x00001c0a04147981 */ /* 0x000368000c1e1900 */
[----:B------:R1:W5:Y:S01]  /*0450*/  LDG.E R21, desc[UR10][R6.64] ;  /* 0x0000000a06157981 */ /* 0x000362000c1e1900 */
[----:B------:R-:W-:Y:S01]  /*0460*/  BSSY.RECONVERGENT B3, `(.L_x_20) ;  /* 0x0000016000037945 */ /* 0x000fe20003800200 */
[----:B--2---:R-:W-:-:S02]  /*0470*/  IMAD R27, R27, R14, R11 ;  /* 0x0000000e1b1b7224 */ /* 0x004fc400078e020b */
[----:B---3--:R-:W-:Y:S02]  /*0480*/  IMAD R26, R9, R26, RZ ;  /* 0x0000001a091a7224 */ /* 0x008fe400078e02ff */
[----:B----4-:R-:W-:Y:S02]  /*0490*/  IMAD R24, R13, R24, R27 ;  /* 0x000000180d187224 */ /* 0x010fe400078e021b */
[----:B------:R-:W-:Y:S02]  /*04a0*/  IMAD R25, R25, R18, UR12 ;  /* 0x0000000c19197e24 */ /* 0x000fe4000f8e0212 */
[----:B------:R-:W-:Y:S02]  /*04b0*/  IMAD R26, R23, R14, R26 ;  /* 0x0000000e171a7224 */ /* 0x000fe400078e021a */
[----:B------:R-:W-:Y:S01]  /*04c0*/  IMAD R23, R25, R22, R24 ;  /* 0x0000001619177224 */ /* 0x000fe200078e0218 */
[----:B------:R-:W-:Y:S01]  /*04d0*/  MOV R22, R10 ;  /* 0x0000000a00167202 */ /* 0x000fe20000000f00 */
[----:B01----:R-:W-:-:S07]  /*04e0*/  IMAD R25, R19, R18, R26 ;  /* 0x0000001213197224 */ /* 0x003fce00078e021a */
.L_x_21:
[----:B------:R-:W0:Y:S01]  /*04f0*/  LDC.64 R6, c[0x0][0x388] ;  /* 0x0000e200ff067b82 */ /* 0x000e220000000a00 */
[-C--:B------:R-:W-:Y:S01]  /*0500*/  IADD3 R5, PT, PT, R25, R22.reuse, RZ ;  /* 0x0000001619057210 */ /* 0x080fe20007ffe0ff */
[----:B-----5:R-:W-:-:S04]  /*0510*/  IMAD R27, R20, R22, R23 ;  /* 0x00000016141b7224 */ /* 0x020fc800078e0217 */
[----:B------:R-:W-:-:S06]  /*0520*/  IMAD.WIDE R4, R5, 0x4, R2 ;  /* 0x0000000405047825 */ /* 0x000fcc00078e0202 */
[----:B------:R-:W2:Y:S01]  /*0530*/  LDG.E R4, desc[UR10][R4.64] ;  /* 0x0000000a04047981 */ /* 0x000ea2000c1e1900 */
[----:B0-----:R-:W-:-:S06]  /*0540*/  IMAD.WIDE R6, R27, 0x4, R6 ;  /* 0x000000041b067825 */ /* 0x001fcc00078e0206 */
[----:B------:R-:W3:Y:S01]  /*0550*/  LDG.E R6, desc[UR10][R6.64] ;  /* 0x0000000a06067981 */ /* 0x000ee2000c1e1900 */
[----:B------:R-:W-:-:S04]  /*0560*/  IADD3 R22, PT, PT, R22, UR8, RZ ;  /* 0x0000000816167c10 */ /* 0x000fc8000fffe0ff */
[----:B------:R-:W-:Y:S02]  /*0570*/  ISETP.GE.AND P0, PT, R22, R19, PT ;  /* 0x000000131600720c */ /* 0x000fe40003f06270 */
[----:B--2---:R-:W-:Y:S01]  /*0580*/  FMNMX R27, R4, 1, PT ;  /* 0x3f800000041b7809 */ /* 0x004fe20003800000 */
[----:B---3--:R-:W-:-:S04]  /*0590*/  FADD R24, -R21, R6 ;  /* 0x0000000615187221 */ /* 0x008fc80000000100 */
[----:B------:R-:W-:-:S06]  /*05a0*/  FFMA R16, R27, R24, R16 ;  /* 0x000000181b107223 */ /* 0x000fcc0000000010 */
[----:B------:R-:W-:Y:S05]  /*05b0*/  @!P0 BRA `(.L_x_21) ;  /* 0xfffffffc00cc8947 */ /* 0x000fea000383ffff */
[----:B------:R-:W-:Y:S05]  /*05c0*/  BSYNC.RECONVERGENT B3 ;  /* 0x0000000000037941 */ /* 0x000fea0003800200 */
.L_x_20:
[----:B------:R-:W0:Y:S01]  /*05d0*/  S2UR UR5, SR_CgaCtaId ;  /* 0x00000000000579c3 */ /* 0x000e220000008800 */
[----:B------:R-:W-:Y:S02]  /*05e0*/  UMOV UR4, 0x400 ;  /* 0x0000040000047882 */ /* 0x000fe40000000000 */
[----:B0-----:R-:W-:-:S06]  /*05f0*/  ULEA UR4, UR5, UR4, 0x18 ;  /* 0x0000000405047291 */ /* 0x001fcc000f8ec0ff */
[----:B------:R-:W-:-:S05]  /*0600*/  LEA R3, R12, UR4, 0x2 ;  /* 0x000000040c037c11 */ /* 0x000fca000f8e10ff */
[----:B------:R1:W-:Y:S02]  /*0610*/  STS [R3], R16 ;  /* 0x0000001003007388 */ /* 0x0003e40000000800 */
.L_x_19:
[----:B------:R-:W-:Y:S05]  /*0620*/  BSYNC.RECONVERGENT B2 ;  /* 0x0000000000027941 */ /* 0x000fea0003800200 */
.L_x_18:
[----:B------:R-:W-:-:S04]  /*0630*/  IADD3 R18, PT, PT, R18, UR7, RZ ;  /* 0x0000000712127c10 */ /* 0x000fc8000fffe0ff */
[----:B------:R-:W-:-:S13]  /*0640*/  ISETP.GE.AND P0, PT, R18, R17, PT ;  /* 0x000000111200720c */ /* 0x000fda0003f06270 */
[----:B------:R-:W-:Y:S05]  /*0650*/  @!P0 BRA `(.L_x_22) ;  /* 0xfffffffc00448947 */ /* 0x000fea000383ffff */
.L_x_17:
[----:B------:R-:W-:Y:S05]  /*0660*/  BSYNC.RECONVERGENT B1 ;  /* 0x0000000000017941 */ /* 0x000fea0003800200 */
.L_x_16:
[----:B------:R-:W2:Y:S02]  /*0670*/  LDCU UR4, c[0x0][0x360] ;  /* 0x00006c00ff0477ac */ /* 0x000ea40008000800 */
[----:B--2---:R-:W-:-:S04]  /*0680*/  IADD3 R14, PT, PT, R14, UR4, RZ ;  /* 0x000000040e0e7c10 */ /* 0x004fc8000fffe0ff */
[----:B------:R-:W-:-:S13]  /*0690*/  ISETP.GE.AND P0, PT, R14, R0, PT ;  /* 0x000000000e00720c */ /* 0x000fda0003f06270 */
[----:B------:R-:W-:Y:S05]  /*06a0*/  @!P0 BRA `(.L_x_23) ;  /* 0xfffffffc00188947 */ /* 0x000fea000383ffff */
.L_x_15:
[----:B------:R-:W-:Y:S05]  /*06b0*/  BSYNC.RECONVERGENT B0 ;  /* 0x0000000000007941 */ /* 0x000fea0003800200 */
.L_x_14:
[----:B------:R-:W-:Y:S01]  /*06c0*/  BAR.SYNC.DEFER_BLOCKING 0x0 ;  /* 0x0000000000007b1d */ /* 0x000fe20000010000 */
[----:B------:R-:W-:-:S13]  /*06d0*/  ISETP.NE.AND P0, PT, R12, RZ, PT ;  /* 0x000000ff0c00720c */ /* 0x000fda0003f05270 */
[----:B------:R-:W-:Y:S05]  /*06e0*/  @P0 EXIT ;  /* 0x000000000000094d */ /* 0x000fea0003800000 */
[----:B------:R-:W2:Y:S01]  /*06f0*/  S2UR UR5, SR_CgaCtaId ;  /* 0x00000000000579c3 */ /* 0x000ea20000008800 */
[----:B------:R-:W-:Y:S02]  /*0700*/  UMOV UR4, 0x400 ;  /* 0x0000040000047882 */ /* 0x000fe40000000000 */
[----:B--2---:R-:W-:Y:S02]  /*0710*/  ULEA UR9, UR5, UR4, 0x18 ;  /* 0x0000000405097291 */ /* 0x004fe4000f8ec0ff */
[----:B------:R-:W2:Y:S07]  /*0720*/  LDCU UR4, c[0x0][0x360] ;  /* 0x00006c00ff0477ac */ /* 0x000eae0008000800 */
[----:B------:R-:W3:Y:S01]  /*0730*/  LDS R0, [UR9] ;  /* 0x00000009ff007984 */ /* 0x000ee20008000800 */
[----:B--2---:R-:W-:-:S04]  /*0740*/  UIMAD UR4, UR7, UR4, URZ ;  /* 0x00000004070472a4 */ /* 0x004fc8000f8e02ff */
        /* <DEDUP_REMOVED lines=13> */
.L_x_26:
[----:B-1----:R-:W3:Y:S01]  /*0820*/  LDS.128 R16, [UR8+-0x20] ;  /* 0xffffe008ff107984 */ /* 0x002ee20008000c00 */
[----:B------:R-:W-:Y:S02]  /*0830*/  UIADD3 UR6, UPT, UPT, UR6, 0x10, URZ ;  /* 0x0000001006067890 */ /* 0x000fe4000fffe0ff */
[----:B------:R-:W-:Y:S01]  /*0840*/  UIADD3 UR4, UPT, UPT, UR4, 0x10, URZ ;  /* 0x0000001004047890 */ /* 0x000fe2000fffe0ff */
[----:B------:R-:W1:Y:S01]  /*0850*/  LDS.128 R4, [UR8+-0x10] ;  /* 0xfffff008ff047984 */ /* 0x000e620008000c00 */
[----:B------:R-:W-:-:S03]  /*0860*/  UISETP.NE.AND UP0, UPT, UR6, URZ, UPT ;  /* 0x000000ff0600728c */ /* 0x000fc6000bf05270 */
[----:B------:R-:W2:Y:S04]  /*0870*/  LDS.128 R8, [UR8] ;  /* 0x00000008ff087984 */ /* 0x000ea80008000c00 */
[----:B------:R-:W4:Y:S04]  /*0880*/  LDS.128 R20, [UR8+0x10] ;  /* 0x00001008ff147984 */ /* 0x000f280008000c00 */
[----:B0-----:R-:W0:Y:S01]  /*0890*/  LDS R3, [UR8+0x20] ;  /* 0x00002008ff037984 */ /* 0x001e220008000800 */
[----:B------:R-:W-:Y:S01]  /*08a0*/  UIADD3 UR8, UPT, UPT, UR8, 0x40, URZ ;  /* 0x0000004008087890 */ /* 0x000fe2000fffe0ff */
[----:B---3--:R-:W-:-:S04]  /*08b0*/  FADD R17, R17, R0 ;  /* 0x0000000011117221 */ /* 0x008fc80000000000 */
[----:B------:R-:W-:-:S04]  /*08c0*/  FADD R18, R17, R18 ;  /* 0x0000001211127221 */ /* 0x000fc80000000000 */
[----:B------:R-:W-:-:S04]  /*08d0*/  FADD R19, R18, R19 ;  /* 0x0000001312137221 */ /* 0x000fc80000000000 */
[----:B-1----:R-:W-:-:S04]  /*08e0*/  FADD R4, R19, R4 ;  /* 0x0000000413047221 */ /* 0x002fc80000000000 */
[----:B------:R-:W-:-:S04]  /*08f0*/  FADD R5, R5, R4 ;  /* 0x0000000405057221 */ /* 0x000fc80000000000 */
[----:B------:R-:W-:-:S04]  /*0900*/  FADD R6, R6, R5 ;  /* 0x0000000506067221 */ /* 0x000fc80000000000 */
[----:B------:R-:W-:-:S04]  /*0910*/  FADD R7, R7, R6 ;  /* 0x0000000607077221 */ /* 0x000fc80000000000 */
[----:B--2---:R-:W-:-:S04]  /*0920*/  FADD R8, R7, R8 ;  /* 0x0000000807087221 */ /* 0x004fc80000000000 */
[----:B------:R-:W-:-:S04]  /*0930*/  FADD R9, R9, R8 ;  /* 0x0000000809097221 */ /* 0x000fc80000000000 */
[----:B------:R-:W-:-:S04]  /*0940*/  FADD R10, R10, R9 ;  /* 0x000000090a0a7221 */ /* 0x000fc80000000000 */
[----:B------:R-:W-:-:S04]  /*0950*/  FADD R11, R11, R10 ;  /* 0x0000000a0b0b7221 */ /* 0x000fc80000000000 */
[----:B----4-:R-:W-:-:S04]  /*0960*/  FADD R20, R11, R20 ;  /* 0x000000140b147221 */ /* 0x010fc80000000000 */
[----:B------:R-:W-:-:S04]  /*0970*/  FADD R21, R21, R20 ;  /* 0x0000001415157221 */ /* 0x000fc80000000000 */
[----:B------:R-:W-:-:S04]  /*0980*/  FADD R22, R22, R21 ;  /* 0x0000001516167221 */ /* 0x000fc80000000000 */
[----:B------:R-:W-:-:S04]  /*0990*/  FADD R22, R23, R22 ;  /* 0x0000001617167221 */ /* 0x000fc80000000000 */
[----:B0-----:R-:W-:Y:S01]  /*09a0*/  FADD R0, R22, R3 ;  /* 0x0000000316007221 */ /* 0x001fe20000000000 */
[----:B------:R-:W-:Y:S06]  /*09b0*/  BRA.U UP0, `(.L_x_26) ;  /* 0xfffffffd00987547 */ /* 0x000fec000b83ffff */
[----:B------:R-:W-:-:S12]  /*09c0*/  UIADD3 UR4, UPT, UPT, UR4, 0x1, URZ ;  /* 0x0000000104047890 */ /* 0x000fd8000fffe0ff */
.L_x_25:
        /* <DEDUP_REMOVED lines=8> */
[----:B01----:R-:W3:Y:S04]  /*0a50*/  LDS R3, [UR7] ;  /* 0x00000007ff037984 */ /* 0x003ee80008000800 */
[----:B------:R-:W0:Y:S04]  /*0a60*/  LDS R2, [UR7+0x4] ;  /* 0x00000407ff027984 */ /* 0x000e280008000800 */
[----:B------:R-:W1:Y:S04]  /*0a70*/  LDS R5, [UR7+0x8] ;  /* 0x00000807ff057984 */ /* 0x000e680008000800 */
[----:B------:R-:W2:Y:S04]  /*0a80*/  LDS R7, [UR7+0xc] ;  /* 0x00000c07ff077984 */ /* 0x000ea80008000800 */
[----:B------:R-:W4:Y:S04]  /*0a90*/  LDS R9, [UR7+0x10] ;  /* 0x00001007ff097984 */ /* 0x000f280008000800 */
[----:B------:R-:W5:Y:S04]  /*0aa0*/  LDS R11, [UR7+0x14] ;  /* 0x00001407ff0b7984 */ /* 0x000f680008000800 */
[----:B------:R-:W5:Y:S04]  /*0ab0*/  LDS R13, [UR7+0x18] ;  /* 0x00001807ff0d7984 */ /* 0x000f680008000800 */
[----:B------:R-:W5:Y:S01]  /*0ac0*/  LDS R17, [UR7+0x1c] ;  /* 0x00001c07ff117984 */ /* 0x000f620008000800 */
[----:B---3--:R-:W-:-:S04]  /*0ad0*/  FADD R3, R0, R3 ;  /* 0x0000000300037221 */ /* 0x008fc80000000000 */
[----:B0-----:R-:W-:-:S04]  /*0ae0*/  FADD R2, R3, R2 ;  /* 0x0000000203027221 */ /* 0x001fc80000000000 */
[----:B-1----:R-:W-:-:S04]  /*0af0*/  FADD R2, R2, R5 ;  /* 0x0000000502027221 */ /* 0x002fc80000000000 */
[----:B--2---:R-:W-:-:S04]  /*0b00*/  FADD R2, R2, R7 ;  /* 0x0000000702027221 */ /* 0x004fc80000000000 */
[----:B----4-:R-:W-:-:S04]  /*0b10*/  FADD R2, R2, R9 ;  /* 0x0000000902027221 */ /* 0x010fc80000000000 */
[----:B-----5:R-:W-:-:S04]  /*0b20*/  FADD R2, R2, R11 ;  /* 0x0000000b02027221 */ /* 0x020fc80000000000 */
[----:B------:R-:W-:-:S04]  /*0b30*/  FADD R2, R2, R13 ;  /* 0x0000000d02027221 */ /* 0x000fc80000000000 */
[----:B------:R-:W-:-:S07]  /*0b40*/  FADD R0, R2, R17 ;  /* 0x0000001102007221 */ /* 0x000fce0000000000 */
.L_x_28:
        /* <DEDUP_REMOVED lines=10> */
[----:B------:R-:W2:Y:S01]  /*0bf0*/  LDS R7, [UR6+0xc] ;  /* 0x00000c06ff077984 */ /* 0x000ea20008000800 */
[----:B---3--:R-:W-:-:S04]  /*0c00*/  FADD R3, R0, R3 ;  /* 0x0000000300037221 */ /* 0x008fc80000000000 */
[----:B0-----:R-:W-:-:S04]  /*0c10*/  FADD R2, R3, R2 ;  /* 0x0000000203027221 */ /* 0x001fc80000000000 */
[----:B-1----:R-:W-:-:S04]  /*0c20*/  FADD R2, R2, R5 ;  /* 0x0000000502027221 */ /* 0x002fc80000000000 */
[----:B--2---:R-:W-:-:S07]  /*0c30*/  FADD R0, R2, R7 ;  /* 0x0000000702007221 */ /* 0x004fce0000000000 */
.L_x_29:
[----:B------:R-:W-:Y:S05]  /*0c40*/  BRA.U !UP1, `(.L_x_27) ;  /* 0x0000000109207547 */ /* 0x000fea000b800000 */
[----:B------:R-:W-:Y:S02]  /*0c50*/  ULEA UR4, UR4, UR9, 0x2 ;  /* 0x0000000904047291 */ /* 0x000fe4000f8e10ff */
[----:B------:R-:W-:-:S12]  /*0c60*/  UIADD3 UR5, UPT, UPT, -UR5, URZ, URZ ;  /* 0x000000ff05057290 */ /* 0x000fd8000fffe1ff */
.L_x_30:
[----:B01----:R-:W3:Y:S01]  /*0c70*/  LDS R3, [UR4] ;  /* 0x00000004ff037984 */ /* 0x003ee20008000800 */
[----:B------:R-:W-:Y:S02]  /*0c80*/  UIADD3 UR5, UPT, UPT, UR5, 0x1, URZ ;  /* 0x0000000105057890 */ /* 0x000fe4000fffe0ff */
[----:B------:R-:W-:Y:S02]  /*0c90*/  UIADD3 UR4, UPT, UPT, UR4, 0x4, URZ ;  /* 0x0000000404047890 */ /* 0x000fe4000fffe0ff */
[----:B------:R-:W-:Y:S01]  /*0ca0*/  UISETP.NE.AND UP0, UPT, UR5, URZ, UPT ;  /* 0x000000ff0500728c */ /* 0x000fe2000bf05270 */
[----:B---3--:R-:W-:-:S08]  /*0cb0*/  FADD R0, R3, R0 ;  /* 0x0000000003007221 */ /* 0x008fd00000000000 */
[----:B------:R-:W-:Y:S05]  /*0cc0*/  BRA.U UP0, `(.L_x_30) ;  /* 0xfffffffd00e87547 */ /* 0x000fea000b83ffff */
.L_x_27:
[----:B---3--:R2:W-:Y:S02]  /*0cd0*/  STS [UR9], R0 ;  /* 0x00000000ff007988 */ /* 0x0085e40008000809 */
.L_x_24:
[----:B01----:R-:W0:Y:S02]  /*0ce0*/  LDC.64 R2, c[0x0][0x3a0] ;  /* 0x0000e800ff027b82 */ /* 0x003e240000000a00 */
[----:B0-----:R-:W-:-:S05]  /*0cf0*/  IMAD.WIDE R2, R15, 0x4, R2 ;  /* 0x000000040f027825 */ /* 0x001fca00078e0202 */
[----:B---3--:R-:W-:Y:S01]  /*0d00*/  STG.E desc[UR10][R2.64], R0 ;  /* 0x0000000002007986 */ /* 0x008fe2000c10190a */
[----:B------:R-:W-:Y:S05]  /*0d10*/  EXIT ;  /* 0x000000000000794d */ /* 0x000fea0003800000 */
.L_x_31:
        /* <DEDUP_REMOVED lines=14> */
.L_x_33:


//--------------------- .nv.shared.count_patterns --------------------------
	.section	.nv.shared.count_patterns,"aw",@nobits
	.sectionflags	@""
	.align	16
	.zero		1024


//--------------------- .nv.shared.reserved.0     --------------------------
	.section	.nv.shared.reserved.0,"aw",@nobits
	.weak		__nv_reservedSMEM_offset_0_alias
	.size		__nv_reservedSMEM_offset_0_alias, 0, 64
	.other		__nv_reservedSMEM_offset_0_alias,@"STO_CUDA_RESERVED_SHARED STV_DEFAULT"
__nv_reservedSMEM_offset_0_alias:
	.zero		0
	.zero		64


//--------------------- .nv.shared.weights_gradients --------------------------
	.section	.nv.shared.weights_gradients,"aw",@nobits
	.sectionflags	@""
	.align	16
	.zero		1024


//--------------------- .nv.constant0.count_patterns --------------------------
	.section	.nv.constant0.count_patterns,"a",@progbits
	.sectionflags	@""
	.align	4
.nv.constant0.count_patterns:
	.zero		920


//--------------------- .nv.constant0.weights_gradients --------------------------
	.section	.nv.constant0.weights_gradients,"a",@progbits
	.sectionflags	@""
	.align	4
.nv.constant0.weights_gradients:
	.zero		936


//--------------------- SYMBOLS --------------------------

	.type		.nv.reservedSmem.offset0,@object
	.size		.nv.reservedSmem.offset0,0x4
	.type		.nv.reservedSmem.cap,@object
	.size		.nv.reservedSmem.cap,0x4
